//
// Generated by NVIDIA NVVM Compiler
//
// Compiler Build ID: CL-36424714
// Cuda compilation tools, release 13.0, V13.0.88
// Based on NVVM 20.0.0
//

.version 9.0
.target sm_100
.address_size 64

	// .globl	build_aux
.global .align 1 .b8 _ZN34_INTERNAL_1e4ae6c0_4_k_cu_ab6bffbc4cuda3std3__45__cpo5beginE[1];
.global .align 1 .b8 _ZN34_INTERNAL_1e4ae6c0_4_k_cu_ab6bffbc4cuda3std3__45__cpo3endE[1];
.global .align 1 .b8 _ZN34_INTERNAL_1e4ae6c0_4_k_cu_ab6bffbc4cuda3std3__45__cpo6cbeginE[1];
.global .align 1 .b8 _ZN34_INTERNAL_1e4ae6c0_4_k_cu_ab6bffbc4cuda3std3__45__cpo4cendE[1];
.global .align 1 .b8 _ZN34_INTERNAL_1e4ae6c0_4_k_cu_ab6bffbc4cuda3std3__45__cpo6rbeginE[1];
.global .align 1 .b8 _ZN34_INTERNAL_1e4ae6c0_4_k_cu_ab6bffbc4cuda3std3__45__cpo4rendE[1];
.global .align 1 .b8 _ZN34_INTERNAL_1e4ae6c0_4_k_cu_ab6bffbc4cuda3std3__45__cpo7crbeginE[1];
.global .align 1 .b8 _ZN34_INTERNAL_1e4ae6c0_4_k_cu_ab6bffbc4cuda3std3__45__cpo5crendE[1];
.global .align 1 .b8 _ZN34_INTERNAL_1e4ae6c0_4_k_cu_ab6bffbc4cuda3std3__436_GLOBAL__N__1e4ae6c0_4_k_cu_ab6bffbc6ignoreE[1];
.global .align 1 .b8 _ZN34_INTERNAL_1e4ae6c0_4_k_cu_ab6bffbc4cuda3std3__419piecewise_constructE[1];
.global .align 1 .b8 _ZN34_INTERNAL_1e4ae6c0_4_k_cu_ab6bffbc4cuda3std3__48in_placeE[1];
.global .align 1 .b8 _ZN34_INTERNAL_1e4ae6c0_4_k_cu_ab6bffbc4cuda3std3__420unreachable_sentinelE[1];
.global .align 1 .b8 _ZN34_INTERNAL_1e4ae6c0_4_k_cu_ab6bffbc4cuda3std6ranges3__45__cpo4swapE[1];
.global .align 1 .b8 _ZN34_INTERNAL_1e4ae6c0_4_k_cu_ab6bffbc4cuda3std6ranges3__45__cpo9iter_moveE[1];
.global .align 1 .b8 _ZN34_INTERNAL_1e4ae6c0_4_k_cu_ab6bffbc4cuda3std6ranges3__45__cpo5beginE[1];
.global .align 1 .b8 _ZN34_INTERNAL_1e4ae6c0_4_k_cu_ab6bffbc4cuda3std6ranges3__45__cpo3endE[1];
.global .align 1 .b8 _ZN34_INTERNAL_1e4ae6c0_4_k_cu_ab6bffbc4cuda3std6ranges3__45__cpo6cbeginE[1];
.global .align 1 .b8 _ZN34_INTERNAL_1e4ae6c0_4_k_cu_ab6bffbc4cuda3std6ranges3__45__cpo4cendE[1];
.global .align 1 .b8 _ZN34_INTERNAL_1e4ae6c0_4_k_cu_ab6bffbc4cuda3std6ranges3__45__cpo7advanceE[1];
.global .align 1 .b8 _ZN34_INTERNAL_1e4ae6c0_4_k_cu_ab6bffbc4cuda3std6ranges3__45__cpo9iter_swapE[1];
.global .align 1 .b8 _ZN34_INTERNAL_1e4ae6c0_4_k_cu_ab6bffbc4cuda3std6ranges3__45__cpo4nextE[1];
.global .align 1 .b8 _ZN34_INTERNAL_1e4ae6c0_4_k_cu_ab6bffbc4cuda3std6ranges3__45__cpo4prevE[1];
.global .align 1 .b8 _ZN34_INTERNAL_1e4ae6c0_4_k_cu_ab6bffbc4cuda3std6ranges3__45__cpo4dataE[1];
.global .align 1 .b8 _ZN34_INTERNAL_1e4ae6c0_4_k_cu_ab6bffbc4cuda3std6ranges3__45__cpo5cdataE[1];
.global .align 1 .b8 _ZN34_INTERNAL_1e4ae6c0_4_k_cu_ab6bffbc4cuda3std6ranges3__45__cpo4sizeE[1];
.global .align 1 .b8 _ZN34_INTERNAL_1e4ae6c0_4_k_cu_ab6bffbc4cuda3std6ranges3__45__cpo5ssizeE[1];
.global .align 1 .b8 _ZN34_INTERNAL_1e4ae6c0_4_k_cu_ab6bffbc4cuda3std6ranges3__45__cpo8distanceE[1];
.global .align 1 .b8 _ZN34_INTERNAL_1e4ae6c0_4_k_cu_ab6bffbc6thrust24THRUST_300001_SM_1000_NS6system6detail10sequential3seqE[1];

.visible .entry build_aux(
	.param .u64 .ptr .align 1 build_aux_param_0,
	.param .u64 .ptr .align 1 build_aux_param_1,
	.param .u32 build_aux_param_2,
	.param .u32 build_aux_param_3,
	.param .u64 .ptr .align 1 build_aux_param_4,
	.param .u32 build_aux_param_5,
	.param .u32 build_aux_param_6,
	.param .u64 .ptr .align 1 build_aux_param_7,
	.param .u32 build_aux_param_8,
	.param .u32 build_aux_param_9,
	.param .u64 .ptr .align 1 build_aux_param_10,
	.param .f32 build_aux_param_11
)
{
	.reg .pred 	%p<8>;
	.reg .b32 	%r<51>;
	.reg .b32 	%f<76>;
	.reg .b64 	%rd<80>;

	ld.param.u32 	%r19, [build_aux_param_2];
	ld.param.u32 	%r20, [build_aux_param_3];
	ld.param.u64 	%rd9, [build_aux_param_4];
	ld.param.u32 	%r23, [build_aux_param_5];
	ld.param.u32 	%r21, [build_aux_param_6];
	ld.param.u64 	%rd10, [build_aux_param_7];
	ld.param.u32 	%r24, [build_aux_param_8];
	ld.param.u32 	%r22, [build_aux_param_9];
	ld.param.u64 	%rd11, [build_aux_param_10];
	cvta.to.global.u64 	%rd1, %rd9;
	cvta.to.global.u64 	%rd2, %rd10;
	cvta.to.global.u64 	%rd12, %rd11;
	mov.u32 	%r25, %ctaid.x;
	mov.u32 	%r49, %tid.y;
	mul.lo.s32 	%r26, %r25, 15;
	mul.wide.u32 	%rd13, %r26, 4;
	add.s64 	%rd14, %rd12, %rd13;
	ld.global.nc.u32 	%r27, [%rd14];
	ld.global.nc.u32 	%r28, [%rd14+4];
	ld.global.nc.u32 	%r29, [%rd14+8];
	mad.lo.s32 	%r30, %r27, %r23, %r28;
	mad.lo.s32 	%r31, %r30, %r21, %r29;
	cvt.s64.s32 	%rd3, %r31;
	ld.global.nc.u32 	%r32, [%rd14+12];
	ld.global.nc.u32 	%r33, [%rd14+16];
	ld.global.nc.u32 	%r34, [%rd14+20];
	mad.lo.s32 	%r35, %r32, %r24, %r33;
	mad.lo.s32 	%r36, %r35, %r22, %r34;
	cvt.s64.s32 	%rd4, %r36;
	ld.global.nc.u32 	%r37, [%rd14+24];
	mul.lo.s32 	%r38, %r20, %r19;
	mul.lo.s32 	%r39, %r38, %r37;
	cvt.s64.s32 	%rd5, %r39;
	setp.ge.s32 	%p1, %r49, %r19;
	@%p1 bra 	$L__BB0_9;
	ld.param.f32 	%f71, [build_aux_param_11];
	add.f32 	%f1, %f71, 0f3F800000;
	mov.u32 	%r3, %tid.x;
$L__BB0_2:
	setp.ge.s32 	%p2, %r3, %r20;
	@%p2 bra 	$L__BB0_8;
	mov.u32 	%r50, %r3;
$L__BB0_4:
	.pragma "nounroll";
	ld.param.f32 	%f72, [build_aux_param_11];
	ld.param.u32 	%r48, [build_aux_param_6];
	ld.param.u64 	%rd77, [build_aux_param_1];
	ld.param.u64 	%rd73, [build_aux_param_0];
	mad.lo.s32 	%r5, %r49, %r22, %r50;
	cvt.s64.s32 	%rd15, %r5;
	add.s64 	%rd16, %rd15, %rd4;
	shl.b64 	%rd17, %rd16, 3;
	add.s64 	%rd18, %rd2, %rd17;
	mad.lo.s32 	%r6, %r49, %r48, %r50;
	cvt.s64.s32 	%rd19, %r6;
	add.s64 	%rd20, %rd19, %rd3;
	shl.b64 	%rd21, %rd20, 3;
	add.s64 	%rd22, %rd1, %rd21;
	ld.global.nc.v2.f32 	{%f3, %f4}, [%rd18];
	ld.global.nc.v2.f32 	{%f5, %f6}, [%rd22];
	mul.f32 	%f7, %f3, %f5;
	mul.f32 	%f8, %f4, %f6;
	sub.f32 	%f9, %f7, %f8;
	mul.f32 	%f10, %f4, %f5;
	fma.rn.f32 	%f11, %f6, %f3, %f10;
	mul.f32 	%f12, %f1, %f9;
	mul.f32 	%f13, %f1, %f11;
	mad.lo.s32 	%r7, %r49, %r20, %r50;
	cvt.s64.s32 	%rd23, %r7;
	add.s64 	%rd24, %rd23, %rd5;
	cvta.to.global.u64 	%rd25, %rd77;
	shl.b64 	%rd26, %rd24, 3;
	add.s64 	%rd27, %rd25, %rd26;
	ld.global.nc.v2.f32 	{%f14, %f15}, [%rd27];
	mul.f32 	%f16, %f72, %f14;
	mul.f32 	%f17, %f72, %f15;
	sub.f32 	%f18, %f12, %f16;
	sub.f32 	%f19, %f13, %f17;
	cvta.to.global.u64 	%rd28, %rd73;
	add.s64 	%rd29, %rd28, %rd26;
	st.global.v2.f32 	[%rd29], {%f18, %f19};
	mov.u32 	%r40, %ntid.x;
	add.s32 	%r8, %r50, %r40;
	setp.ge.s32 	%p3, %r8, %r20;
	@%p3 bra 	$L__BB0_8;
	ld.param.f32 	%f73, [build_aux_param_11];
	ld.param.u64 	%rd78, [build_aux_param_1];
	ld.param.u64 	%rd74, [build_aux_param_0];
	mov.u32 	%r41, %ntid.x;
	add.s32 	%r9, %r5, %r41;
	cvt.s64.s32 	%rd30, %r9;
	add.s64 	%rd31, %rd30, %rd4;
	shl.b64 	%rd32, %rd31, 3;
	add.s64 	%rd33, %rd2, %rd32;
	add.s32 	%r10, %r6, %r41;
	cvt.s64.s32 	%rd34, %r10;
	add.s64 	%rd35, %rd34, %rd3;
	shl.b64 	%rd36, %rd35, 3;
	add.s64 	%rd37, %rd1, %rd36;
	ld.global.nc.v2.f32 	{%f20, %f21}, [%rd33];
	ld.global.nc.v2.f32 	{%f22, %f23}, [%rd37];
	mul.f32 	%f24, %f20, %f22;
	mul.f32 	%f25, %f21, %f23;
	sub.f32 	%f26, %f24, %f25;
	mul.f32 	%f27, %f21, %f22;
	fma.rn.f32 	%f28, %f23, %f20, %f27;
	mul.f32 	%f29, %f1, %f26;
	mul.f32 	%f30, %f1, %f28;
	add.s32 	%r11, %r7, %r41;
	cvt.s64.s32 	%rd38, %r11;
	add.s64 	%rd39, %rd38, %rd5;
	cvta.to.global.u64 	%rd40, %rd78;
	shl.b64 	%rd41, %rd39, 3;
	add.s64 	%rd42, %rd40, %rd41;
	ld.global.nc.v2.f32 	{%f31, %f32}, [%rd42];
	mul.f32 	%f33, %f73, %f31;
	mul.f32 	%f34, %f73, %f32;
	sub.f32 	%f35, %f29, %f33;
	sub.f32 	%f36, %f30, %f34;
	cvta.to.global.u64 	%rd43, %rd74;
	add.s64 	%rd44, %rd43, %rd41;
	st.global.v2.f32 	[%rd44], {%f35, %f36};
	add.s32 	%r12, %r8, %r41;
	setp.ge.s32 	%p4, %r12, %r20;
	@%p4 bra 	$L__BB0_8;
	ld.param.f32 	%f74, [build_aux_param_11];
	ld.param.u64 	%rd79, [build_aux_param_1];
	ld.param.u64 	%rd75, [build_aux_param_0];
	mov.u32 	%r42, %ntid.x;
	add.s32 	%r13, %r9, %r42;
	cvt.s64.s32 	%rd45, %r13;
	add.s64 	%rd46, %rd45, %rd4;
	shl.b64 	%rd47, %rd46, 3;
	add.s64 	%rd48, %rd2, %rd47;
	add.s32 	%r14, %r10, %r42;
	cvt.s64.s32 	%rd49, %r14;
	add.s64 	%rd50, %rd49, %rd3;
	shl.b64 	%rd51, %rd50, 3;
	add.s64 	%rd52, %rd1, %rd51;
	ld.global.nc.v2.f32 	{%f37, %f38}, [%rd48];
	ld.global.nc.v2.f32 	{%f39, %f40}, [%rd52];
	mul.f32 	%f41, %f37, %f39;
	mul.f32 	%f42, %f38, %f40;
	sub.f32 	%f43, %f41, %f42;
	mul.f32 	%f44, %f38, %f39;
	fma.rn.f32 	%f45, %f40, %f37, %f44;
	mul.f32 	%f46, %f1, %f43;
	mul.f32 	%f47, %f1, %f45;
	add.s32 	%r15, %r11, %r42;
	cvt.s64.s32 	%rd53, %r15;
	add.s64 	%rd54, %rd53, %rd5;
	cvta.to.global.u64 	%rd6, %rd79;
	shl.b64 	%rd55, %rd54, 3;
	add.s64 	%rd56, %rd6, %rd55;
	ld.global.nc.v2.f32 	{%f48, %f49}, [%rd56];
	mul.f32 	%f50, %f74, %f48;
	mul.f32 	%f51, %f74, %f49;
	sub.f32 	%f52, %f46, %f50;
	sub.f32 	%f53, %f47, %f51;
	cvta.to.global.u64 	%rd57, %rd75;
	add.s64 	%rd58, %rd57, %rd55;
	st.global.v2.f32 	[%rd58], {%f52, %f53};
	add.s32 	%r16, %r12, %r42;
	setp.ge.s32 	%p5, %r16, %r20;
	@%p5 bra 	$L__BB0_8;
	ld.param.f32 	%f75, [build_aux_param_11];
	ld.param.u64 	%rd76, [build_aux_param_0];
	add.s32 	%r44, %r13, %r42;
	cvt.s64.s32 	%rd59, %r44;
	add.s64 	%rd60, %rd59, %rd4;
	shl.b64 	%rd61, %rd60, 3;
	add.s64 	%rd62, %rd2, %rd61;
	add.s32 	%r45, %r14, %r42;
	cvt.s64.s32 	%rd63, %r45;
	add.s64 	%rd64, %rd63, %rd3;
	shl.b64 	%rd65, %rd64, 3;
	add.s64 	%rd66, %rd1, %rd65;
	ld.global.nc.v2.f32 	{%f54, %f55}, [%rd62];
	ld.global.nc.v2.f32 	{%f56, %f57}, [%rd66];
	mul.f32 	%f58, %f54, %f56;
	mul.f32 	%f59, %f55, %f57;
	sub.f32 	%f60, %f58, %f59;
	mul.f32 	%f61, %f55, %f56;
	fma.rn.f32 	%f62, %f57, %f54, %f61;
	mul.f32 	%f63, %f1, %f60;
	mul.f32 	%f64, %f1, %f62;
	add.s32 	%r46, %r15, %r42;
	cvt.s64.s32 	%rd67, %r46;
	add.s64 	%rd68, %rd67, %rd5;
	shl.b64 	%rd69, %rd68, 3;
	add.s64 	%rd70, %rd6, %rd69;
	ld.global.nc.v2.f32 	{%f65, %f66}, [%rd70];
	mul.f32 	%f67, %f75, %f65;
	mul.f32 	%f68, %f75, %f66;
	sub.f32 	%f69, %f63, %f67;
	sub.f32 	%f70, %f64, %f68;
	cvta.to.global.u64 	%rd71, %rd76;
	add.s64 	%rd72, %rd71, %rd69;
	st.global.v2.f32 	[%rd72], {%f69, %f70};
	add.s32 	%r50, %r16, %r42;
	setp.lt.s32 	%p6, %r50, %r20;
	@%p6 bra 	$L__BB0_4;
$L__BB0_8:
	mov.u32 	%r47, %ntid.y;
	add.s32 	%r49, %r49, %r47;
	setp.lt.s32 	%p7, %r49, %r19;
	@%p7 bra 	$L__BB0_2;
$L__BB0_9:
	ret;

}


// ===== COMPILED SASS (sm_100) =====

	.target	sm_100

	.elftype	@"ET_EXEC"


//--------------------- .note.nv.tkinfo           --------------------------
	.section	.note.nv.tkinfo,"",@"SHT_NOTE"
	.sectionflags	@"SHF_NOTE_NV_TKINFO"
	.tkinfo
        /*0018*/ 	.word	0x00000002
        /*0030*/ 	.string	""
        /*0030*/ 	.string	"ptxas"
        /*0030*/ 	.string	"Cuda compilation tools, release 13.0, V13.0.88"
        /*0030*/ 	.string	"Build cuda_13.0.r13.0/compiler.36424714_0"
        /*0030*/ 	.string	"-arch sm_100 -m 64 "



//--------------------- .note.nv.cuinfo           --------------------------
	.section	.note.nv.cuinfo,"",@"SHT_NOTE"
	.sectionflags	@"SHF_NOTE_NV_CUINFO"
        /*0018*/ 	.short	0x0002
        /*001a*/ 	.short	0x0064
        /*001c*/ 	.short	0x0082
	.zero		2


//--------------------- .nv.info                  --------------------------
	.section	.nv.info,"",@"SHT_CUDA_INFO"
	.align	4


	//----- nvinfo : EIATTR_REGCOUNT
	.align		4
        /*0000*/ 	.byte	0x04, 0x2f
        /*0002*/ 	.short	(.L_29 - .L_28)
	.align		4
.L_28:
        /*0004*/ 	.word	index@(build_aux)
        /*0008*/ 	.word	0x00000020


	//----- nvinfo : EIATTR_FRAME_SIZE
	.align		4
.L_29:
        /*000c*/ 	.byte	0x04, 0x11
        /*000e*/ 	.short	(.L_31 - .L_30)
	.align		4
.L_30:
        /*0010*/ 	.word	index@(build_aux)
        /*0014*/ 	.word	0x00000000


	//----- nvinfo : EIATTR_MIN_STACK_SIZE
	.align		4
.L_31:
        /*0018*/ 	.byte	0x04, 0x12
        /*001a*/ 	.short	(.L_33 - .L_32)
	.align		4
.L_32:
        /*001c*/ 	.word	index@(build_aux)
        /*0020*/ 	.word	0x00000000
.L_33:


//--------------------- .nv.compat                --------------------------
	.section	.nv.compat,"",@"SHT_CUDA_COMPAT_INFO"
	.align	4
        /*0000*/ 	.byte	0x02, 0x09, 0x00, 0x00, 0x02, 0x02, 0x01, 0x00, 0x02, 0x05, 0x05, 0x00, 0x03, 0x07, 0x01, 0x01
        /*0010*/ 	.byte	0x02, 0x03, 0x00, 0x00, 0x02, 0x06, 0x01, 0x00, 0x04, 0x0b, 0x08, 0x00, 0x09, 0x00, 0x00, 0x00
        /*0020*/ 	.byte	0x00, 0x00, 0x00, 0x00


//--------------------- .nv.info.build_aux        --------------------------
	.section	.nv.info.build_aux,"",@"SHT_CUDA_INFO"
	.sectionflags	@""
	.align	4


	//----- nvinfo : EIATTR_CUDA_API_VERSION
	.align		4
        /*0000*/ 	.byte	0x04, 0x37
        /*0002*/ 	.short	(.L_35 - .L_34)
.L_34:
        /*0004*/ 	.word	0x00000082


	//----- nvinfo : EIATTR_KPARAM_INFO
	.align		4
.L_35:
        /*0008*/ 	.byte	0x04, 0x17
        /*000a*/ 	.short	(.L_37 - .L_36)
.L_36:
        /*000c*/ 	.word	0x00000000
        /*0010*/ 	.short	0x000b
        /*0012*/ 	.short	0x0040
        /*0014*/ 	.byte	0x00, 0xf0, 0x11, 0x00


	//----- nvinfo : EIATTR_KPARAM_INFO
	.align		4
.L_37:
        /*0018*/ 	.byte	0x04, 0x17
        /*001a*/ 	.short	(.L_39 - .L_38)
.L_38:
        /*001c*/ 	.word	0x00000000
        /*0020*/ 	.short	0x000a
        /*0022*/ 	.short	0x0038
        /*0024*/ 	.byte	0x00, 0xf5, 0x21, 0x00


	//----- nvinfo : EIATTR_KPARAM_INFO
	.align		4
.L_39:
        /*0028*/ 	.byte	0x04, 0x17
        /*002a*/ 	.short	(.L_41 - .L_40)
.L_40:
        /*002c*/ 	.word	0x00000000
        /*0030*/ 	.short	0x0009
        /*0032*/ 	.short	0x0034
        /*0034*/ 	.byte	0x00, 0xf0, 0x11, 0x00


	//----- nvinfo : EIATTR_KPARAM_INFO
	.align		4
.L_41:
        /*0038*/ 	.byte	0x04, 0x17
        /*003a*/ 	.short	(.L_43 - .L_42)
.L_42:
        /*003c*/ 	.word	0x00000000
        /*0040*/ 	.short	0x0008
        /*0042*/ 	.short	0x0030
        /*0044*/ 	.byte	0x00, 0xf0, 0x11, 0x00


	//----- nvinfo : EIATTR_KPARAM_INFO
	.align		4
.L_43:
        /*0048*/ 	.byte	0x04, 0x17
        /*004a*/ 	.short	(.L_45 - .L_44)
.L_44:
        /*004c*/ 	.word	0x00000000
        /*0050*/ 	.short	0x0007
        /*0052*/ 	.short	0x0028
        /*0054*/ 	.byte	0x00, 0xf5, 0x21, 0x00


	//----- nvinfo : EIATTR_KPARAM_INFO
	.align		4
.L_45:
        /*0058*/ 	.byte	0x04, 0x17
        /*005a*/ 	.short	(.L_47 - .L_46)
.L_46:
        /*005c*/ 	.word	0x00000000
        /*0060*/ 	.short	0x0006
        /*0062*/ 	.short	0x0024
        /*0064*/ 	.byte	0x00, 0xf0, 0x11, 0x00


	//----- nvinfo : EIATTR_KPARAM_INFO
	.align		4
.L_47:
        /*0068*/ 	.byte	0x04, 0x17
        /*006a*/ 	.short	(.L_49 - .L_48)
.L_48:
        /*006c*/ 	.word	0x00000000
        /*0070*/ 	.short	0x0005
        /*0072*/ 	.short	0x0020
        /*0074*/ 	.byte	0x00, 0xf0, 0x11, 0x00


	//----- nvinfo : EIATTR_KPARAM_INFO
	.align		4
.L_49:
        /*0078*/ 	.byte	0x04, 0x17
        /*007a*/ 	.short	(.L_51 - .L_50)
.L_50:
        /*007c*/ 	.word	0x00000000
        /*0080*/ 	.short	0x0004
        /*0082*/ 	.short	0x0018
        /*0084*/ 	.byte	0x00, 0xf5, 0x21, 0x00


	//----- nvinfo : EIATTR_KPARAM_INFO
	.align		4
.L_51:
        /*0088*/ 	.byte	0x04, 0x17
        /*008a*/ 	.short	(.L_53 - .L_52)
.L_52:
        /*008c*/ 	.word	0x00000000
        /*0090*/ 	.short	0x0003
        /*0092*/ 	.short	0x0014
        /*0094*/ 	.byte	0x00, 0xf0, 0x11, 0x00


	//----- nvinfo : EIATTR_KPARAM_INFO
	.align		4
.L_53:
        /*0098*/ 	.byte	0x04, 0x17
        /*009a*/ 	.short	(.L_55 - .L_54)
.L_54:
        /*009c*/ 	.word	0x00000000
        /*00a0*/ 	.short	0x0002
        /*00a2*/ 	.short	0x0010
        /*00a4*/ 	.byte	0x00, 0xf0, 0x11, 0x00


	//----- nvinfo : EIATTR_KPARAM_INFO
	.align		4
.L_55:
        /*00a8*/ 	.byte	0x04, 0x17
        /*00aa*/ 	.short	(.L_57 - .L_56)
.L_56:
        /*00ac*/ 	.word	0x00000000
        /*00b0*/ 	.short	0x0001
        /*00b2*/ 	.short	0x0008
        /*00b4*/ 	.byte	0x00, 0xf5, 0x21, 0x00


	//----- nvinfo : EIATTR_KPARAM_INFO
	.align		4
.L_57:
        /*00b8*/ 	.byte	0x04, 0x17
        /*00ba*/ 	.short	(.L_59 - .L_58)
.L_58:
        /*00bc*/ 	.word	0x00000000
        /*00c0*/ 	.short	0x0000
        /*00c2*/ 	.short	0x0000
        /*00c4*/ 	.byte	0x00, 0xf5, 0x21, 0x00


	//----- nvinfo : EIATTR_SPARSE_MMA_MASK
	.align		4
.L_59:
        /*00c8*/ 	.byte	0x03, 0x50
        /*00ca*/ 	.short	0x0000


	//----- nvinfo : EIATTR_MAXREG_COUNT
	.align		4
        /*00cc*/ 	.byte	0x03, 0x1b
        /*00ce*/ 	.short	0x00ff


	//----- nvinfo : EIATTR_MERCURY_ISA_VERSION
	.align		4
        /*00d0*/ 	.byte	0x03, 0x5f
        /*00d2*/ 	.short	0x0101


	//----- nvinfo : EIATTR_VRC_CTA_INIT_COUNT
	.align		4
        /*00d4*/ 	.byte	0x02, 0x4a
	.zero		1
	.zero		1


	//----- nvinfo : EIATTR_EXIT_INSTR_OFFSETS
	.align		4
        /*00d8*/ 	.byte	0x04, 0x1c
        /*00da*/ 	.short	(.L_61 - .L_60)


	//   ....[0]....
.L_60:
        /*00dc*/ 	.word	0x000001c0


	//   ....[1]....
        /*00e0*/ 	.word	0x00000c20


	//----- nvinfo : EIATTR_CRS_STACK_SIZE
	.align		4
.L_61:
        /*00e4*/ 	.byte	0x04, 0x1e
        /*00e6*/ 	.short	(.L_63 - .L_62)
.L_62:
        /*00e8*/ 	.word	0x00000000


	//----- nvinfo : EIATTR_CBANK_PARAM_SIZE
	.align		4
.L_63:
        /*00ec*/ 	.byte	0x03, 0x19
        /*00ee*/ 	.short	0x0044


	//----- nvinfo : EIATTR_PARAM_CBANK
	.align		4
        /*00f0*/ 	.byte	0x04, 0x0a
        /*00f2*/ 	.short	(.L_65 - .L_64)
	.align		4
.L_64:
        /*00f4*/ 	.word	index@(.nv.constant0.build_aux)
        /*00f8*/ 	.short	0x0380
        /*00fa*/ 	.short	0x0044


	//----- nvinfo : EIATTR_SW_WAR
	.align		4
.L_65:
        /*00fc*/ 	.byte	0x04, 0x36
        /*00fe*/ 	.short	(.L_67 - .L_66)
.L_66:
        /*0100*/ 	.word	0x00000008
.L_67:


//--------------------- .nv.callgraph             --------------------------
	.section	.nv.callgraph,"",@"SHT_CUDA_CALLGRAPH"
	.align	4
	.sectionentsize	8
	.align		4
        /*0000*/ 	.word	0x00000000
	.align		4
        /*0004*/ 	.word	0xffffffff
	.align		4
        /*0008*/ 	.word	0x00000000
	.align		4
        /*000c*/ 	.word	0xfffffffe
	.align		4
        /*0010*/ 	.word	0x00000000
	.align		4
        /*0014*/ 	.word	0xfffffffd
	.align		4
        /*0018*/ 	.word	0x00000000
	.align		4
        /*001c*/ 	.word	0xfffffffc


//--------------------- .nv.constant4             --------------------------
	.section	.nv.constant4,"a",@progbits
	.align	8
	.align		8
.nv.constant4:
        /*0000*/ 	.dword	_ZN34_INTERNAL_1e4ae6c0_4_k_cu_ab6bffbc4cuda3std3__45__cpo5beginE
	.align		8
        /*0008*/ 	.dword	_ZN34_INTERNAL_1e4ae6c0_4_k_cu_ab6bffbc4cuda3std3__45__cpo3endE
	.align		8
        /*0010*/ 	.dword	_ZN34_INTERNAL_1e4ae6c0_4_k_cu_ab6bffbc4cuda3std3__45__cpo6cbeginE
	.align		8
        /*0018*/ 	.dword	_ZN34_INTERNAL_1e4ae6c0_4_k_cu_ab6bffbc4cuda3std3__45__cpo4cendE
	.align		8
        /*0020*/ 	.dword	_ZN34_INTERNAL_1e4ae6c0_4_k_cu_ab6bffbc4cuda3std3__45__cpo6rbeginE
	.align		8
        /*0028*/ 	.dword	_ZN34_INTERNAL_1e4ae6c0_4_k_cu_ab6bffbc4cuda3std3__45__cpo4rendE
	.align		8
        /*0030*/ 	.dword	_ZN34_INTERNAL_1e4ae6c0_4_k_cu_ab6bffbc4cuda3std3__45__cpo7crbeginE
	.align		8
        /*0038*/ 	.dword	_ZN34_INTERNAL_1e4ae6c0_4_k_cu_ab6bffbc4cuda3std3__45__cpo5crendE
	.align		8
        /*0040*/ 	.dword	_ZN34_INTERNAL_1e4ae6c0_4_k_cu_ab6bffbc4cuda3std3__436_GLOBAL__N__1e4ae6c0_4_k_cu_ab6bffbc6ignoreE
	.align		8
        /*0048*/ 	.dword	_ZN34_INTERNAL_1e4ae6c0_4_k_cu_ab6bffbc4cuda3std3__419piecewise_constructE
	.align		8
        /*0050*/ 	.dword	_ZN34_INTERNAL_1e4ae6c0_4_k_cu_ab6bffbc4cuda3std3__48in_placeE
	.align		8
        /*0058*/ 	.dword	_ZN34_INTERNAL_1e4ae6c0_4_k_cu_ab6bffbc4cuda3std3__420unreachable_sentinelE
	.align		8
        /*0060*/ 	.dword	_ZN34_INTERNAL_1e4ae6c0_4_k_cu_ab6bffbc4cuda3std6ranges3__45__cpo4swapE
	.align		8
        /*0068*/ 	.dword	_ZN34_INTERNAL_1e4ae6c0_4_k_cu_ab6bffbc4cuda3std6ranges3__45__cpo9iter_moveE
	.align		8
        /*0070*/ 	.dword	_ZN34_INTERNAL_1e4ae6c0_4_k_cu_ab6bffbc4cuda3std6ranges3__45__cpo5beginE
	.align		8
        /*0078*/ 	.dword	_ZN34_INTERNAL_1e4ae6c0_4_k_cu_ab6bffbc4cuda3std6ranges3__45__cpo3endE
	.align		8
        /*0080*/ 	.dword	_ZN34_INTERNAL_1e4ae6c0_4_k_cu_ab6bffbc4cuda3std6ranges3__45__cpo6cbeginE
	.align		8
        /*0088*/ 	.dword	_ZN34_INTERNAL_1e4ae6c0_4_k_cu_ab6bffbc4cuda3std6ranges3__45__cpo4cendE
	.align		8
        /*0090*/ 	.dword	_ZN34_INTERNAL_1e4ae6c0_4_k_cu_ab6bffbc4cuda3std6ranges3__45__cpo7advanceE
	.align		8
        /*0098*/ 	.dword	_ZN34_INTERNAL_1e4ae6c0_4_k_cu_ab6bffbc4cuda3std6ranges3__45__cpo9iter_swapE
	.align		8
        /*00a0*/ 	.dword	_ZN34_INTERNAL_1e4ae6c0_4_k_cu_ab6bffbc4cuda3std6ranges3__45__cpo4nextE
	.align		8
        /*00a8*/ 	.dword	_ZN34_INTERNAL_1e4ae6c0_4_k_cu_ab6bffbc4cuda3std6ranges3__45__cpo4prevE
	.align		8
        /*00b0*/ 	.dword	_ZN34_INTERNAL_1e4ae6c0_4_k_cu_ab6bffbc4cuda3std6ranges3__45__cpo4dataE
	.align		8
        /*00b8*/ 	.dword	_ZN34_INTERNAL_1e4ae6c0_4_k_cu_ab6bffbc4cuda3std6ranges3__45__cpo5cdataE
	.align		8
        /*00c0*/ 	.dword	_ZN34_INTERNAL_1e4ae6c0_4_k_cu_ab6bffbc4cuda3std6ranges3__45__cpo4sizeE
	.align		8
        /*00c8*/ 	.dword	_ZN34_INTERNAL_1e4ae6c0_4_k_cu_ab6bffbc4cuda3std6ranges3__45__cpo5ssizeE
	.align		8
        /*00d0*/ 	.dword	_ZN34_INTERNAL_1e4ae6c0_4_k_cu_ab6bffbc4cuda3std6ranges3__45__cpo8distanceE
	.align		8
        /*00d8*/ 	.dword	_ZN34_INTERNAL_1e4ae6c0_4_k_cu_ab6bffbc6thrust24THRUST_300001_SM_1000_NS6system6detail10sequential3seqE


//--------------------- .text.build_aux           --------------------------
	.section	.text.build_aux,"ax",@progbits
	.align	128
        .global         build_aux
        .type           build_aux,@function
        .size           build_aux,(.L_x_5 - build_aux)
        .other          build_aux,@"STO_CUDA_ENTRY STV_DEFAULT"
build_aux:
.text.build_aux:
[----:B------:R-:W-:Y:S01]  /*0000*/  LDC R1, c[0x0][0x37c] ;  /* 0x0000df00ff017b82 */ /* 0x000fe20000000800 */
[----:B------:R-:W0:Y:S07]  /*0010*/  S2R R5, SR_CTAID.X ;  /* 0x0000000000057919 */ /* 0x000e2e0000002500 */
[----:B------:R-:W1:Y:S01]  /*0020*/  LDC.64 R2, c[0x0][0x3b8] ;  /* 0x0000ee00ff027b82 */ /* 0x000e620000000a00 */
[----:B------:R-:W2:Y:S01]  /*0030*/  LDCU.64 UR12, c[0x0][0x358] ;  /* 0x00006b00ff0c77ac */ /* 0x000ea20008000a00 */
[----:B------:R-:W3:Y:S01]  /*0040*/  S2R R6, SR_TID.Y ;  /* 0x0000000000067919 */ /* 0x000ee20000002200 */
[----:B------:R-:W3:Y:S01]  /*0050*/  LDCU.64 UR10, c[0x0][0x390] ;  /* 0x00007200ff0a77ac */ /* 0x000ee20008000a00 */
[----:B------:R-:W4:Y:S01]  /*0060*/  LDCU.64 UR8, c[0x0][0x3a0] ;  /* 0x00007400ff0877ac */ /* 0x000f220008000a00 */
[----:B------:R-:W5:Y:S01]  /*0070*/  LDCU.64 UR14, c[0x0][0x3b0] ;  /* 0x00007600ff0e77ac */ /* 0x000f620008000a00 */
[----:B0-----:R-:W-:-:S04]  /*0080*/  IMAD R5, R5, 0xf, RZ ;  /* 0x0000000f05057824 */ /* 0x001fc800078e02ff */
[----:B-1----:R-:W-:-:S05]  /*0090*/  IMAD.WIDE.U32 R2, R5, 0x4, R2 ;  /* 0x0000000405027825 */ /* 0x002fca00078e0002 */
[----:B--2---:R-:W2:Y:S04]  /*00a0*/  LDG.E.CONSTANT R10, desc[UR12][R2.64] ;  /* 0x0000000c020a7981 */ /* 0x004ea8000c1e9900 */
[----:B------:R-:W4:Y:S04]  /*00b0*/  LDG.E.CONSTANT R7, desc[UR12][R2.64+0x4] ;  /* 0x0000040c02077981 */ /* 0x000f28000c1e9900 */
[----:B------:R-:W5:Y:S04]  /*00c0*/  LDG.E.CONSTANT R8, desc[UR12][R2.64+0x8] ;  /* 0x0000080c02087981 */ /* 0x000f68000c1e9900 */
[----:B------:R-:W5:Y:S04]  /*00d0*/  LDG.E.CONSTANT R9, desc[UR12][R2.64+0x18] ;  /* 0x0000180c02097981 */ /* 0x000f68000c1e9900 */
[----:B------:R-:W5:Y:S04]  /*00e0*/  LDG.E.CONSTANT R0, desc[UR12][R2.64+0xc] ;  /* 0x00000c0c02007981 */ /* 0x000f68000c1e9900 */
[----:B------:R-:W5:Y:S04]  /*00f0*/  LDG.E.CONSTANT R5, desc[UR12][R2.64+0x10] ;  /* 0x0000100c02057981 */ /* 0x000f68000c1e9900 */
[----:B------:R-:W5:Y:S01]  /*0100*/  LDG.E.CONSTANT R4, desc[UR12][R2.64+0x14] ;  /* 0x0000140c02047981 */ /* 0x000f62000c1e9900 */
[----:B---3--:R-:W-:-:S02]  /*0110*/  ISETP.GE.AND P0, PT, R6, UR10, PT ;  /* 0x0000000a06007c0c */ /* 0x008fc4000bf06270 */
[----:B--2---:R-:W-:Y:S02]  /*0120*/  R2UR UR4, R10 ;  /* 0x000000000a0472ca */ /* 0x004fe400000e0000 */
[----:B----4-:R-:W-:Y:S02]  /*0130*/  R2UR UR5, R7 ;  /* 0x00000000070572ca */ /* 0x010fe400000e0000 */
[----:B-----5:R-:W-:Y:S02]  /*0140*/  R2UR UR6, R8 ;  /* 0x00000000080672ca */ /* 0x020fe400000e0000 */
[----:B------:R-:W-:-:S09]  /*0150*/  R2UR UR7, R9 ;  /* 0x00000000090772ca */ /* 0x000fd200000e0000 */
[----:B------:R-:W-:Y:S02]  /*0160*/  UIMAD UR4, UR4, UR8, UR5 ;  /* 0x00000008040472a4 */ /* 0x000fe4000f8e0205 */
[----:B------:R-:W-:Y:S01]  /*0170*/  UIMAD UR5, UR11, UR10, URZ ;  /* 0x0000000a0b0572a4 */ /* 0x000fe2000f8e02ff */
[----:B------:R-:W-:Y:S01]  /*0180*/  IMAD R5, R0, UR14, R5 ;  /* 0x0000000e00057c24 */ /* 0x000fe2000f8e0205 */
[----:B------:R-:W-:-:S03]  /*0190*/  UIMAD UR4, UR4, UR9, UR6 ;  /* 0x00000009040472a4 */ /* 0x000fc6000f8e0206 */
[----:B------:R-:W-:Y:S01]  /*01a0*/  IMAD R0, R5, UR15, R4 ;  /* 0x0000000f05007c24 */ /* 0x000fe2000f8e0204 */
[----:B------:R-:W-:Y:S01]  /*01b0*/  UIMAD UR5, UR7, UR5, URZ ;  /* 0x00000005070572a4 */ /* 0x000fe2000f8e02ff */
[----:B------:R-:W-:Y:S11]  /*01c0*/  @P0 EXIT ;  /* 0x000000000000094d */ /* 0x000ff60003800000 */
[----:B------:R-:W0:Y:S01]  /*01d0*/  LDC R2, c[0x0][0x3c0] ;  /* 0x0000f000ff027b82 */ /* 0x000e220000000800 */
[----:B------:R-:W-:Y:S01]  /*01e0*/  SHF.R.S32.HI R3, RZ, 0x1f, R0 ;  /* 0x0000001fff037819 */ /* 0x000fe20000011400 */
[----:B------:R-:W1:Y:S01]  /*01f0*/  LDCU UR10, c[0x0][0x3b4] ;  /* 0x00007680ff0a77ac */ /* 0x000e620008000800 */
[----:B------:R-:W2:Y:S01]  /*0200*/  LDCU UR11, c[0x0][0x3a4] ;  /* 0x00007480ff0b77ac */ /* 0x000ea20008000800 */
[----:B------:R-:W-:Y:S02]  /*0210*/  USHF.R.S32.HI UR8, URZ, 0x1f, UR4 ;  /* 0x0000001fff087899 */ /* 0x000fe40008011404 */
[----:B------:R-:W-:Y:S01]  /*0220*/  USHF.R.S32.HI UR9, URZ, 0x1f, UR5 ;  /* 0x0000001fff097899 */ /* 0x000fe20008011405 */
[----:B0-----:R-:W-:-:S05]  /*0230*/  FADD R2, R2, 1 ;  /* 0x3f80000002027421 */ /* 0x001fca0000000000 */
[----:B------:R-:W-:Y:S01]  /*0240*/  R2UR UR6, R2 ;  /* 0x00000000020672ca */ /* 0x000fe200000e0000 */
[----:B-12---:R-:W-:-:S14]  /*0250*/  IMAD.MOV.U32 R2, RZ, RZ, R6 ;  /* 0x000000ffff027224 */ /* 0x006fdc00078e0006 */
.L_x_3:
[----:B0-----:R-:W0:Y:S01]  /*0260*/  S2R R23, SR_TID.X ;  /* 0x0000000000177919 */ /* 0x001e220000002100 */
[----:B------:R-:W0:Y:S01]  /*0270*/  LDCU UR7, c[0x0][0x394] ;  /* 0x00007280ff0777ac */ /* 0x000e220008000800 */
[----:B------:R-:W-:Y:S01]  /*0280*/  BSSY.RECONVERGENT B0, `(.L_x_0) ;  /* 0x0000094000007945 */ /* 0x000fe20003800200 */
[----:B0-----:R-:W-:-:S13]  /*0290*/  ISETP.GE.AND P0, PT, R23, UR7, PT ;  /* 0x0000000717007c0c */ /* 0x001fda000bf06270 */
[----:B------:R-:W-:Y:S05]  /*02a0*/  @P0 BRA `(.L_x_1) ;  /* 0x0000000800440947 */ /* 0x000fea0003800000 */
.L_x_2:
[----:B0-----:R-:W0:Y:S01]  /*02b0*/  LDC R5, c[0x0][0x394] ;  /* 0x0000e500ff057b82 */ /* 0x001e220000000800 */
[C-C-:B------:R-:W-:Y:S02]  /*02c0*/  IMAD R6, R2.reuse, UR10, R23.reuse ;  /* 0x0000000a02067c24 */ /* 0x140fe4000f8e0217 */
[----:B------:R-:W-:-:S03]  /*02d0*/  IMAD R7, R2, UR11, R23 ;  /* 0x0000000b02077c24 */ /* 0x000fc6000f8e0217 */
[----:B------:R-:W-:Y:S02]  /*02e0*/  IADD3 R15, P0, PT, R0, R6, RZ ;  /* 0x00000006000f7210 */ /* 0x000fe40007f1e0ff */
[----:B------:R-:W1:Y:S01]  /*02f0*/  LDC.64 R8, c[0x0][0x3a8] ;  /* 0x0000ea00ff087b82 */ /* 0x000e620000000a00 */
[C---:B------:R-:W-:Y:S02]  /*0300*/  IADD3 R4, P1, PT, R7.reuse, UR4, RZ ;  /* 0x0000000407047c10 */ /* 0x040fe4000ff3e0ff */
[----:B------:R-:W-:Y:S02]  /*0310*/  LEA.HI.X.SX32 R20, R6, R3, 0x1, P0 ;  /* 0x0000000306147211 */ /* 0x000fe400000f0eff */
[----:B------:R-:W-:-:S03]  /*0320*/  LEA.HI.X.SX32 R14, R7, UR8, 0x1, P1 ;  /* 0x00000008070e7c11 */ /* 0x000fc600088f0eff */
[----:B------:R-:W2:Y:S08]  /*0330*/  LDC.64 R10, c[0x0][0x398] ;  /* 0x0000e600ff0a7b82 */ /* 0x000eb00000000a00 */
[----:B------:R-:W3:Y:S01]  /*0340*/  LDC.64 R12, c[0x0][0x388] ;  /* 0x0000e200ff0c7b82 */ /* 0x000ee20000000a00 */
[----:B0-----:R-:W-:-:S05]  /*0350*/  IMAD R22, R2, R5, R23 ;  /* 0x0000000502167224 */ /* 0x001fca00078e0217 */
[----:B------:R-:W-:Y:S02]  /*0360*/  IADD3 R24, P2, PT, R22, UR5, RZ ;  /* 0x0000000516187c10 */ /* 0x000fe4000ff5e0ff */
[----:B-1----:R-:W-:-:S03]  /*0370*/  LEA R16, P0, R15, R8, 0x3 ;  /* 0x000000080f107211 */ /* 0x002fc600078018ff */
[----:B------:R-:W-:Y:S01]  /*0380*/  IMAD.SHL.U32 R25, R24, 0x8, RZ ;  /* 0x0000000818197824 */ /* 0x000fe200078e00ff */
[----:B------:R-:W-:Y:S02]  /*0390*/  LEA.HI.X R17, R15, R9, R20, 0x3, P0 ;  /* 0x000000090f117211 */ /* 0x000fe400000f1c14 */
[----:B------:R-:W-:Y:S02]  /*03a0*/  LEA.HI.X.SX32 R15, R22, UR9, 0x1, P2 ;  /* 0x00000009160f7c11 */ /* 0x000fe400090f0eff */
[----:B--2---:R-:W-:Y:S02]  /*03b0*/  LEA R18, P1, R4, R10, 0x3 ;  /* 0x0000000a04127211 */ /* 0x004fe400078218ff */
[----:B------:R-:W-:Y:S01]  /*03c0*/  SHF.L.U64.HI R24, R24, 0x3, R15 ;  /* 0x0000000318187819 */ /* 0x000fe2000001020f */
[----:B------:R-:W2:Y:S01]  /*03d0*/  LDG.E.64.CONSTANT R16, desc[UR12][R16.64] ;  /* 0x0000000c10107981 */ /* 0x000ea2000c1e9b00 */
[----:B------:R-:W-:Y:S02]  /*03e0*/  LEA.HI.X R19, R4, R11, R14, 0x3, P1 ;  /* 0x0000000b04137211 */ /* 0x000fe400008f1c0e */
[----:B------:R-:W0:Y:S01]  /*03f0*/  LDC R4, c[0x0][0x3c0] ;  /* 0x0000f000ff047b82 */ /* 0x000e220000000800 */
[----:B---3--:R-:W-:-:S03]  /*0400*/  IADD3 R20, P0, PT, R25, R12, RZ ;  /* 0x0000000c19147210 */ /* 0x008fc60007f1e0ff */
[----:B------:R-:W2:Y:S02]  /*0410*/  LDG.E.64.CONSTANT R18, desc[UR12][R18.64] ;  /* 0x0000000c12127981 */ /* 0x000ea4000c1e9b00 */
[----:B------:R-:W-:Y:S02]  /*0420*/  IMAD.X R21, R24, 0x1, R13, P0 ;  /* 0x0000000118157824 */ /* 0x000fe400000e060d */
[----:B------:R-:W1:Y:S04]  /*0430*/  LDC.64 R14, c[0x0][0x380] ;  /* 0x0000e000ff0e7b82 */ /* 0x000e680000000a00 */
[----:B------:R-:W0:Y:S01]  /*0440*/  LDG.E.64.CONSTANT R20, desc[UR12][R20.64] ;  /* 0x0000000c14147981 */ /* 0x000e22000c1e9b00 */
[----:B------:R-:W3:Y:S01]  /*0450*/  LDCU UR7, c[0x0][0x360] ;  /* 0x00006c00ff0777ac */ /* 0x000ee20008000800 */
[C---:B--2---:R-:W-:Y:S01]  /*0460*/  FMUL R27, R17.reuse, R19 ;  /* 0x00000013111b7220 */ /* 0x044fe20000400000 */
[----:B------:R-:W-:-:S03]  /*0470*/  FMUL R28, R17, R18 ;  /* 0x00000012111c7220 */ /* 0x000fc60000400000 */
[C---:B------:R-:W-:Y:S01]  /*0480*/  FFMA R26, R16.reuse, R18, -R27 ;  /* 0x00000012101a7223 */ /* 0x040fe2000000081b */
[----:B------:R-:W-:Y:S01]  /*0490*/  FFMA R28, R16, R19, R28 ;  /* 0x00000013101c7223 */ /* 0x000fe2000000001c */
[----:B-1----:R-:W-:Y:S01]  /*04a0*/  IADD3 R16, P0, PT, R25, R14, RZ ;  /* 0x0000000e19107210 */ /* 0x002fe20007f1e0ff */
[-C--:B0-----:R-:W-:Y:S01]  /*04b0*/  FMUL R17, R20, R4.reuse ;  /* 0x0000000414117220 */ /* 0x081fe20000400000 */
[----:B------:R-:W-:-:S03]  /*04c0*/  FMUL R19, R21, R4 ;  /* 0x0000000415137220 */ /* 0x000fc60000400000 */
[----:B------:R-:W-:Y:S01]  /*04d0*/  FFMA R18, R26, UR6, -R17 ;  /* 0x000000061a127c23 */ /* 0x000fe20008000811 */
[----:B------:R-:W-:Y:S02]  /*04e0*/  IMAD.X R17, R24, 0x1, R15, P0 ;  /* 0x0000000118117824 */ /* 0x000fe400000e060f */
[----:B------:R-:W-:Y:S01]  /*04f0*/  FFMA R19, R28, UR6, -R19 ;  /* 0x000000061c137c23 */ /* 0x000fe20008000813 */
[----:B---3--:R-:W-:-:S04]  /*0500*/  VIADD R24, R23, UR7 ;  /* 0x0000000717187c36 */ /* 0x008fc80008000000 */
[----:B------:R0:W-:Y:S01]  /*0510*/  STG.E.64 desc[UR12][R16.64], R18 ;  /* 0x0000001210007986 */ /* 0x0001e2000c101b0c */
[----:B------:R-:W-:-:S13]  /*0520*/  ISETP.GE.AND P0, PT, R24, R5, PT ;  /* 0x000000051800720c */ /* 0x000fda0003f06270 */
[----:B0-----:R-:W-:Y:S05]  /*0530*/  @P0 BRA `(.L_x_1) ;  /* 0x0000000400a00947 */ /* 0x001fea0003800000 */
[----:B------:R-:W0:Y:S02]  /*0540*/  LDCU UR7, c[0x0][0x360] ;  /* 0x00006c00ff0777ac */ /* 0x000e240008000800 */
[----:B0-----:R-:W-:Y:S02]  /*0550*/  VIADD R6, R6, UR7 ;  /* 0x0000000706067c36 */ /* 0x001fe40008000000 */
[----:B------:R-:W-:Y:S02]  /*0560*/  VIADD R7, R7, UR7 ;  /* 0x0000000707077c36 */ /* 0x000fe40008000000 */
[----:B------:R-:W-:Y:S01]  /*0570*/  VIADD R22, R22, UR7 ;  /* 0x0000000716167c36 */ /* 0x000fe20008000000 */
[----:B------:R-:W-:Y:S02]  /*0580*/  IADD3 R17, P1, PT, R0, R6, RZ ;  /* 0x0000000600117210 */ /* 0x000fe40007f3e0ff */
[----:B------:R-:W-:Y:S02]  /*0590*/  IADD3 R16, P0, PT, R7, UR4, RZ ;  /* 0x0000000407107c10 */ /* 0x000fe4000ff1e0ff */
[----:B------:R-:W-:-:S02]  /*05a0*/  LEA.HI.X.SX32 R28, R6, R3, 0x1, P1 ;  /* 0x00000003061c7211 */ /* 0x000fc400008f0eff */
[----:B------:R-:W-:Y:S02]  /*05b0*/  IADD3 R26, P1, PT, R22, UR5, RZ ;  /* 0x00000005161a7c10 */ /* 0x000fe4000ff3e0ff */
[----:B------:R-:W-:Y:S02]  /*05c0*/  LEA R18, P2, R17, R8, 0x3 ;  /* 0x0000000811127211 */ /* 0x000fe400078418ff */
[----:B------:R-:W-:Y:S01]  /*05d0*/  LEA.HI.X.SX32 R21, R7, UR8, 0x1, P0 ;  /* 0x0000000807157c11 */ /* 0x000fe200080f0eff */
[----:B------:R-:W-:Y:S01]  /*05e0*/  IMAD.SHL.U32 R23, R26, 0x8, RZ ;  /* 0x000000081a177824 */ /* 0x000fe200078e00ff */
[----:B------:R-:W-:Y:S02]  /*05f0*/  LEA R20, P0, R16, R10, 0x3 ;  /* 0x0000000a10147211 */ /* 0x000fe400078018ff */
[----:B------:R-:W-:Y:S02]  /*0600*/  LEA.HI.X R19, R17, R9, R28, 0x3, P2 ;  /* 0x0000000911137211 */ /* 0x000fe400010f1c1c */
[----:B------:R-:W-:-:S02]  /*0610*/  LEA.HI.X.SX32 R17, R22, UR9, 0x1, P1 ;  /* 0x0000000916117c11 */ /* 0x000fc400088f0eff */
[----:B------:R-:W-:Y:S02]  /*0620*/  LEA.HI.X R21, R16, R11, R21, 0x3, P0 ;  /* 0x0000000b10157211 */ /* 0x000fe400000f1c15 */
[----:B------:R-:W-:Y:S01]  /*0630*/  SHF.L.U64.HI R26, R26, 0x3, R17 ;  /* 0x000000031a1a7819 */ /* 0x000fe20000010211 */
[----:B------:R-:W2:Y:S01]  /*0640*/  LDG.E.64.CONSTANT R18, desc[UR12][R18.64] ;  /* 0x0000000c12127981 */ /* 0x000ea2000c1e9b00 */
[----:B------:R-:W-:-:S03]  /*0650*/  IADD3 R16, P0, PT, R23, R12, RZ ;  /* 0x0000000c17107210 */ /* 0x000fc60007f1e0ff */
[----:B------:R-:W2:Y:S02]  /*0660*/  LDG.E.64.CONSTANT R20, desc[UR12][R20.64] ;  /* 0x0000000c14147981 */ /* 0x000ea4000c1e9b00 */
[----:B------:R-:W-:-:S06]  /*0670*/  IMAD.X R17, R26, 0x1, R13, P0 ;  /* 0x000000011a117824 */ /* 0x000fcc00000e060d */
[----:B------:R-:W3:Y:S01]  /*0680*/  LDG.E.64.CONSTANT R16, desc[UR12][R16.64] ;  /* 0x0000000c10107981 */ /* 0x000ee2000c1e9b00 */
[----:B------:R-:W-:Y:S02]  /*0690*/  VIADD R24, R24, UR7 ;  /* 0x0000000718187c36 */ /* 0x000fe40008000000 */
[C---:B--2---:R-:W-:Y:S01]  /*06a0*/  FMUL R28, R19.reuse, R20 ;  /* 0x00000014131c7220 */ /* 0x044fe20000400000 */
[----:B------:R-:W-:-:S03]  /*06b0*/  FMUL R25, R19, R21 ;  /* 0x0000001513197220 */ /* 0x000fc60000400000 */
[C---:B------:R-:W-:Y:S01]  /*06c0*/  FFMA R27, R18.reuse, R21, R28 ;  /* 0x00000015121b7223 */ /* 0x040fe2000000001c */
[----:B------:R-:W-:Y:S01]  /*06d0*/  FFMA R25, R18, R20, -R25 ;  /* 0x0000001412197223 */ /* 0x000fe20000000819 */
[----:B------:R-:W-:Y:S01]  /*06e0*/  IADD3 R28, P0, PT, R23, R14, RZ ;  /* 0x0000000e171c7210 */ /* 0x000fe20007f1e0ff */
[-C--:B---3--:R-:W-:Y:S01]  /*06f0*/  FMUL R29, R16, R4.reuse ;  /* 0x00000004101d7220 */ /* 0x088fe20000400000 */
[----:B------:R-:W-:-:S03]  /*0700*/  FMUL R23, R17, R4 ;  /* 0x0000000411177220 */ /* 0x000fc60000400000 */
[----:B------:R-:W-:Y:S01]  /*0710*/  FFMA R18, R25, UR6, -R29 ;  /* 0x0000000619127c23 */ /* 0x000fe2000800081d */
[----:B------:R-:W-:Y:S02]  /*0720*/  IMAD.X R29, R26, 0x1, R15, P0 ;  /* 0x000000011a1d7824 */ /* 0x000fe400000e060f */
[----:B------:R-:W-:-:S05]  /*0730*/  FFMA R19, R27, UR6, -R23 ;  /* 0x000000061b137c23 */ /* 0x000fca0008000817 */
[----:B------:R0:W-:Y:S01]  /*0740*/  STG.E.64 desc[UR12][R28.64], R18 ;  /* 0x000000121c007986 */ /* 0x0001e2000c101b0c */
[----:B------:R-:W-:-:S13]  /*0750*/  ISETP.GE.AND P0, PT, R24, R5, PT ;  /* 0x000000051800720c */ /* 0x000fda0003f06270 */
[----:B0-----:R-:W-:Y:S05]  /*0760*/  @P0 BRA `(.L_x_1) ;  /* 0x0000000400140947 */ /* 0x001fea0003800000 */
[----:B------:R-:W0:Y:S02]  /*0770*/  LDC R17, c[0x0][0x360] ;  /* 0x0000d800ff117b82 */ /* 0x000e240000000800 */
[----:B0-----:R-:W-:Y:S01]  /*0780*/  IMAD.IADD R16, R6, 0x1, R17 ;  /* 0x0000000106107824 */ /* 0x001fe200078e0211 */
[----:B------:R-:W-:-:S04]  /*0790*/  IADD3 R26, PT, PT, R7, R17, RZ ;  /* 0x00000011071a7210 */ /* 0x000fc80007ffe0ff */
[----:B------:R-:W-:Y:S01]  /*07a0*/  IADD3 R19, P0, PT, R0, R16, RZ ;  /* 0x0000001000137210 */ /* 0x000fe20007f1e0ff */
[----:B------:R-:W-:Y:S01]  /*07b0*/  IMAD.IADD R22, R22, 0x1, R17 ;  /* 0x0000000116167824 */ /* 0x000fe200078e0211 */
[----:B------:R-:W-:Y:S02]  /*07c0*/  IADD3 R7, P1, PT, R26, UR4, RZ ;  /* 0x000000041a077c10 */ /* 0x000fe4000ff3e0ff */
[----:B------:R-:W-:Y:S02]  /*07d0*/  LEA.HI.X.SX32 R28, R16, R3, 0x1, P0 ;  /* 0x00000003101c7211 */ /* 0x000fe400000f0eff */
[C---:B------:R-:W-:Y:S02]  /*07e0*/  LEA R18, P0, R19.reuse, R8, 0x3 ;  /* 0x0000000813127211 */ /* 0x040fe400078018ff */
[----:B------:R-:W-:Y:S02]  /*07f0*/  LEA.HI.X.SX32 R20, R26, UR8, 0x1, P1 ;  /* 0x000000081a147c11 */ /* 0x000fe400088f0eff */
[----:B------:R-:W-:-:S02]  /*0800*/  LEA.HI.X R19, R19, R9, R28, 0x3, P0 ;  /* 0x0000000913137211 */ /* 0x000fc400000f1c1c */
[C---:B------:R-:W-:Y:S02]  /*0810*/  IADD3 R28, P0, PT, R22.reuse, UR5, RZ ;  /* 0x00000005161c7c10 */ /* 0x040fe4000ff1e0ff */
[C---:B------:R-:W-:Y:S02]  /*0820*/  LEA R6, P1, R7.reuse, R10, 0x3 ;  /* 0x0000000a07067211 */ /* 0x040fe400078218ff */
[----:B------:R-:W-:Y:S01]  /*0830*/  LEA.HI.X.SX32 R21, R22, UR9, 0x1, P0 ;  /* 0x0000000916157c11 */ /* 0x000fe200080f0eff */
[C---:B------:R-:W-:Y:S01]  /*0840*/  IMAD.SHL.U32 R27, R28.reuse, 0x8, RZ ;  /* 0x000000081c1b7824 */ /* 0x040fe200078e00ff */
[----:B------:R-:W-:Y:S01]  /*0850*/  LEA.HI.X R7, R7, R11, R20, 0x3, P1 ;  /* 0x0000000b07077211 */ /* 0x000fe200008f1c14 */
[----:B------:R-:W2:Y:S01]  /*0860*/  LDG.E.64.CONSTANT R18, desc[UR12][R18.64] ;  /* 0x0000000c12127981 */ /* 0x000ea2000c1e9b00 */
[----:B------:R-:W-:Y:S02]  /*0870*/  SHF.L.U64.HI R28, R28, 0x3, R21 ;  /* 0x000000031c1c7819 */ /* 0x000fe40000010215 */
[----:B------:R-:W-:-:S02]  /*0880*/  IADD3 R20, P0, PT, R27, R12, RZ ;  /* 0x0000000c1b147210 */ /* 0x000fc40007f1e0ff */
[----:B------:R-:W2:Y:S03]  /*0890*/  LDG.E.64.CONSTANT R6, desc[UR12][R6.64] ;  /* 0x0000000c06067981 */ /* 0x000ea6000c1e9b00 */
[----:B------:R-:W-:-:S06]  /*08a0*/  IMAD.X R21, R28, 0x1, R13, P0 ;  /* 0x000000011c157824 */ /* 0x000fcc00000e060d */
[----:B------:R-:W3:Y:S01]  /*08b0*/  LDG.E.64.CONSTANT R20, desc[UR12][R20.64] ;  /* 0x0000000c14147981 */ /* 0x000ee2000c1e9b00 */
[----:B------:R-:W-:Y:S02]  /*08c0*/  IMAD.IADD R24, R24, 0x1, R17 ;  /* 0x0000000118187824 */ /* 0x000fe400078e0211 */
[C---:B--2---:R-:W-:Y:S01]  /*08d0*/  FMUL R23, R19.reuse, R7 ;  /* 0x0000000713177220 */ /* 0x044fe20000400000 */
[----:B------:R-:W-:-:S03]  /*08e0*/  FMUL R25, R19, R6 ;  /* 0x0000000613197220 */ /* 0x000fc60000400000 */
[C---:B------:R-:W-:Y:S01]  /*08f0*/  FFMA R23, R18.reuse, R6, -R23 ;  /* 0x0000000612177223 */ /* 0x040fe20000000817 */
[----:B------:R-:W-:Y:S01]  /*0900*/  FFMA R19, R18, R7, R25 ;  /* 0x0000000712137223 */ /* 0x000fe20000000019 */
[----:B------:R-:W-:Y:S01]  /*0910*/  IADD3 R6, P0, PT, R27, R14, RZ ;  /* 0x0000000e1b067210 */ /* 0x000fe20007f1e0ff */
[-C--:B---3--:R-:W-:Y:S01]  /*0920*/  FMUL R18, R20, R4.reuse ;  /* 0x0000000414127220 */ /* 0x088fe20000400000 */
[----:B------:R-:W-:-:S03]  /*0930*/  FMUL R25, R21, R4 ;  /* 0x0000000415197220 */ /* 0x000fc60000400000 */
[----:B------:R-:W-:Y:S02]  /*0940*/  IMAD.X R7, R28, 0x1, R15, P0 ;  /* 0x000000011c077824 */ /* 0x000fe400000e060f */
[----:B------:R-:W-:Y:S01]  /*0950*/  FFMA R18, R23, UR6, -R18 ;  /* 0x0000000617127c23 */ /* 0x000fe20008000812 */
[----:B------:R-:W-:-:S05]  /*0960*/  FFMA R19, R19, UR6, -R25 ;  /* 0x0000000613137c23 */ /* 0x000fca0008000819 */
[----:B------:R0:W-:Y:S01]  /*0970*/  STG.E.64 desc[UR12][R6.64], R18 ;  /* 0x0000001206007986 */ /* 0x0001e2000c101b0c */
[----:B------:R-:W-:-:S13]  /*0980*/  ISETP.GE.AND P0, PT, R24, R5, PT ;  /* 0x000000051800720c */ /* 0x000fda0003f06270 */
[----:B0-----:R-:W-:Y:S05]  /*0990*/  @P0 BRA `(.L_x_1) ;  /* 0x0000000000880947 */ /* 0x001fea0003800000 */
[--C-:B------:R-:W-:Y:S01]  /*09a0*/  IMAD.IADD R6, R16, 0x1, R17.reuse ;  /* 0x0000000110067824 */ /* 0x100fe200078e0211 */
[----:B------:R-:W-:Y:S01]  /*09b0*/  IADD3 R22, PT, PT, R22, R17, RZ ;  /* 0x0000001116167210 */ /* 0x000fe20007ffe0ff */
[----:B------:R-:W-:-:S03]  /*09c0*/  IMAD.IADD R26, R26, 0x1, R17 ;  /* 0x000000011a1a7824 */ /* 0x000fc600078e0211 */
[----:B------:R-:W-:Y:S02]  /*09d0*/  IADD3 R20, P2, PT, R0, R6, RZ ;  /* 0x0000000600147210 */ /* 0x000fe40007f5e0ff */
[----:B------:R-:W-:Y:S02]  /*09e0*/  IADD3 R18, P1, PT, R22, UR5, RZ ;  /* 0x0000000516127c10 */ /* 0x000fe4000ff3e0ff */
[----:B------:R-:W-:Y:S02]  /*09f0*/  IADD3 R16, P0, PT, R26, UR4, RZ ;  /* 0x000000041a107c10 */ /* 0x000fe4000ff1e0ff */
[----:B------:R-:W-:Y:S01]  /*0a00*/  LEA.HI.X.SX32 R6, R6, R3, 0x1, P2 ;  /* 0x0000000306067211 */ /* 0x000fe200010f0eff */
[----:B------:R-:W-:Y:S01]  /*0a10*/  IMAD.SHL.U32 R7, R18, 0x8, RZ ;  /* 0x0000000812077824 */ /* 0x000fe200078e00ff */
[----:B------:R-:W-:Y:S02]  /*0a20*/  LEA R8, P2, R20, R8, 0x3 ;  /* 0x0000000814087211 */ /* 0x000fe400078418ff */
[----:B------:R-:W-:-:S02]  /*0a30*/  LEA.HI.X.SX32 R26, R26, UR8, 0x1, P0 ;  /* 0x000000081a1a7c11 */ /* 0x000fc400080f0eff */
[----:B------:R-:W-:Y:S02]  /*0a40*/  LEA.HI.X.SX32 R19, R22, UR9, 0x1, P1 ;  /* 0x0000000916137c11 */ /* 0x000fe400088f0eff */
[----:B------:R-:W-:Y:S02]  /*0a50*/  LEA R10, P0, R16, R10, 0x3 ;  /* 0x0000000a100a7211 */ /* 0x000fe400078018ff */
[----:B------:R-:W-:Y:S02]  /*0a60*/  LEA.HI.X R9, R20, R9, R6, 0x3, P2 ;  /* 0x0000000914097211 */ /* 0x000fe400010f1c06 */
[----:B------:R-:W-:Y:S02]  /*0a70*/  SHF.L.U64.HI R6, R18, 0x3, R19 ;  /* 0x0000000312067819 */ /* 0x000fe40000010213 */
[----:B------:R-:W-:Y:S02]  /*0a80*/  IADD3 R12, P1, PT, R7, R12, RZ ;  /* 0x0000000c070c7210 */ /* 0x000fe40007f3e0ff */
[----:B------:R-:W-:Y:S01]  /*0a90*/  LEA.HI.X R11, R16, R11, R26, 0x3, P0 ;  /* 0x0000000b100b7211 */ /* 0x000fe200000f1c1a */
[----:B------:R-:W2:Y:S02]  /*0aa0*/  LDG.E.64.CONSTANT R8, desc[UR12][R8.64] ;  /* 0x0000000c08087981 */ /* 0x000ea4000c1e9b00 */
[----:B------:R-:W-:-:S03]  /*0ab0*/  IMAD.X R13, R6, 0x1, R13, P1 ;  /* 0x00000001060d7824 */ /* 0x000fc600008e060d */
[----:B------:R-:W2:Y:S04]  /*0ac0*/  LDG.E.64.CONSTANT R10, desc[UR12][R10.64] ;  /* 0x0000000c0a0a7981 */ /* 0x000ea8000c1e9b00 */
[----:B------:R-:W3:Y:S01]  /*0ad0*/  LDG.E.64.CONSTANT R12, desc[UR12][R12.64] ;  /* 0x0000000c0c0c7981 */ /* 0x000ee2000c1e9b00 */
[----:B------:R-:W-:-:S05]  /*0ae0*/  IADD3 R14, P0, PT, R7, R14, RZ ;  /* 0x0000000e070e7210 */ /* 0x000fca0007f1e0ff */
[----:B------:R-:W-:Y:S02]  /*0af0*/  IMAD.X R15, R6, 0x1, R15, P0 ;  /* 0x00000001060f7824 */ /* 0x000fe400000e060f */
[----:B------:R-:W-:-:S05]  /*0b00*/  IMAD.IADD R23, R24, 0x1, R17 ;  /* 0x0000000118177824 */ /* 0x000fca00078e0211 */
[----:B------:R-:W-:Y:S01]  /*0b10*/  ISETP.GE.AND P0, PT, R23, R5, PT ;  /* 0x000000051700720c */ /* 0x000fe20003f06270 */
[C---:B--2---:R-:W-:Y:S01]  /*0b20*/  FMUL R19, R9.reuse, R11 ;  /* 0x0000000b09137220 */ /* 0x044fe20000400000 */
[----:B------:R-:W-:-:S03]  /*0b30*/  FMUL R16, R9, R10 ;  /* 0x0000000a09107220 */ /* 0x000fc60000400000 */
[C---:B------:R-:W-:Y:S01]  /*0b40*/  FFMA R19, R8.reuse, R10, -R19 ;  /* 0x0000000a08137223 */ /* 0x040fe20000000813 */
[----:B------:R-:W-:Y:S01]  /*0b50*/  FFMA R16, R8, R11, R16 ;  /* 0x0000000b08107223 */ /* 0x000fe20000000010 */
[-C--:B---3--:R-:W-:Y:S01]  /*0b60*/  FMUL R18, R12, R4.reuse ;  /* 0x000000040c127220 */ /* 0x088fe20000400000 */
[----:B------:R-:W-:-:S03]  /*0b70*/  FMUL R7, R13, R4 ;  /* 0x000000040d077220 */ /* 0x000fc60000400000 */
[----:B------:R-:W-:Y:S01]  /*0b80*/  FFMA R6, R19, UR6, -R18 ;  /* 0x0000000613067c23 */ /* 0x000fe20008000812 */
[----:B------:R-:W-:-:S05]  /*0b90*/  FFMA R7, R16, UR6, -R7 ;  /* 0x0000000610077c23 */ /* 0x000fca0008000807 */
[----:B------:R0:W-:Y:S01]  /*0ba0*/  STG.E.64 desc[UR12][R14.64], R6 ;  /* 0x000000060e007986 */ /* 0x0001e2000c101b0c */
[----:B------:R-:W-:Y:S05]  /*0bb0*/  @!P0 BRA `(.L_x_2) ;  /* 0xfffffff400bc8947 */ /* 0x000fea000383ffff */
.L_x_1:
[----:B------:R-:W-:Y:S05]  /*0bc0*/  BSYNC.RECONVERGENT B0 ;  /* 0x0000000000007941 */ /* 0x000fea0003800200 */
.L_x_0:
[----:B------:R-:W1:Y:S01]  /*0bd0*/  LDCU UR7, c[0x0][0x364] ;  /* 0x00006c80ff0777ac */ /* 0x000e620008000800 */
[----:B------:R-:W2:Y:S01]  /*0be0*/  LDCU UR14, c[0x0][0x390] ;  /* 0x00007200ff0e77ac */ /* 0x000ea20008000800 */
[----:B-1----:R-:W-:-:S05]  /*0bf0*/  VIADD R2, R2, UR7 ;  /* 0x0000000702027c36 */ /* 0x002fca0008000000 */
[----:B--2---:R-:W-:-:S13]  /*0c00*/  ISETP.GE.AND P0, PT, R2, UR14, PT ;  /* 0x0000000e02007c0c */ /* 0x004fda000bf06270 */
[----:B------:R-:W-:Y:S05]  /*0c10*/  @!P0 BRA `(.L_x_3) ;  /* 0xfffffff400908947 */ /* 0x000fea000383ffff */
[----:B------:R-:W-:Y:S05]  /*0c20*/  EXIT ;  /* 0x000000000000794d */ /* 0x000fea0003800000 */
.L_x_4:
[----:B------:R-:W-:-:S00]  /*0c30*/  BRA `(.L_x_4) ;  /* 0xfffffffc00fc7947 */ /* 0x000fc0000383ffff */
[----:B------:R-:W-:-:S00]  /*0c40*/  NOP ;  /* 0x0000000000007918 */ /* 0x000fc00000000000 */
        /* <DEDUP_REMOVED lines=11> */
.L_x_5:


//--------------------- .nv.shared.reserved.0     --------------------------
	.section	.nv.shared.reserved.0,"aw",@nobits
	.weak		__nv_reservedSMEM_offset_0_alias
	.size		__nv_reservedSMEM_offset_0_alias, 0, 64
	.other		__nv_reservedSMEM_offset_0_alias,@"STO_CUDA_RESERVED_SHARED STV_DEFAULT"
__nv_reservedSMEM_offset_0_alias:
	.zero		0
	.zero		64


//--------------------- .nv.global                --------------------------
	.section	.nv.global,"aw",@nobits
.nv.global:
	.type		_ZN34_INTERNAL_1e4ae6c0_4_k_cu_ab6bffbc4cuda3std3__48in_placeE,@object
	.size		_ZN34_INTERNAL_1e4ae6c0_4_k_cu_ab6bffbc4cuda3std3__48in_placeE,(_ZN34_INTERNAL_1e4ae6c0_4_k_cu_ab6bffbc4cuda3std6ranges3__45__cpo8distanceE - _ZN34_INTERNAL_1e4ae6c0_4_k_cu_ab6bffbc4cuda3std3__48in_placeE)
_ZN34_INTERNAL_1e4ae6c0_4_k_cu_ab6bffbc4cuda3std3__48in_placeE:
	.zero		1
	.type		_ZN34_INTERNAL_1e4ae6c0_4_k_cu_ab6bffbc4cuda3std6ranges3__45__cpo8distanceE,@object
	.size		_ZN34_INTERNAL_1e4ae6c0_4_k_cu_ab6bffbc4cuda3std6ranges3__45__cpo8distanceE,(_ZN34_INTERNAL_1e4ae6c0_4_k_cu_ab6bffbc4cuda3std3__45__cpo6cbeginE - _ZN34_INTERNAL_1e4ae6c0_4_k_cu_ab6bffbc4cuda3std6ranges3__45__cpo8distanceE)
_ZN34_INTERNAL_1e4ae6c0_4_k_cu_ab6bffbc4cuda3std6ranges3__45__cpo8distanceE:
	.zero		1
	.type		_ZN34_INTERNAL_1e4ae6c0_4_k_cu_ab6bffbc4cuda3std3__45__cpo6cbeginE,@object
	.size		_ZN34_INTERNAL_1e4ae6c0_4_k_cu_ab6bffbc4cuda3std3__45__cpo6cbeginE,(_ZN34_INTERNAL_1e4ae6c0_4_k_cu_ab6bffbc4cuda3std6ranges3__45__cpo7advanceE - _ZN34_INTERNAL_1e4ae6c0_4_k_cu_ab6bffbc4cuda3std3__45__cpo6cbeginE)
_ZN34_INTERNAL_1e4ae6c0_4_k_cu_ab6bffbc4cuda3std3__45__cpo6cbeginE:
	.zero		1
	.type		_ZN34_INTERNAL_1e4ae6c0_4_k_cu_ab6bffbc4cuda3std6ranges3__45__cpo7advanceE,@object
	.size		_ZN34_INTERNAL_1e4ae6c0_4_k_cu_ab6bffbc4cuda3std6ranges3__45__cpo7advanceE,(_ZN34_INTERNAL_1e4ae6c0_4_k_cu_ab6bffbc4cuda3std3__45__cpo7crbeginE - _ZN34_INTERNAL_1e4ae6c0_4_k_cu_ab6bffbc4cuda3std6ranges3__45__cpo7advanceE)
_ZN34_INTERNAL_1e4ae6c0_4_k_cu_ab6bffbc4cuda3std6ranges3__45__cpo7advanceE:
	.zero		1
	.type		_ZN34_INTERNAL_1e4ae6c0_4_k_cu_ab6bffbc4cuda3std3__45__cpo7crbeginE,@object
	.size		_ZN34_INTERNAL_1e4ae6c0_4_k_cu_ab6bffbc4cuda3std3__45__cpo7crbeginE,(_ZN34_INTERNAL_1e4ae6c0_4_k_cu_ab6bffbc4cuda3std6ranges3__45__cpo4dataE - _ZN34_INTERNAL_1e4ae6c0_4_k_cu_ab6bffbc4cuda3std3__45__cpo7crbeginE)
_ZN34_INTERNAL_1e4ae6c0_4_k_cu_ab6bffbc4cuda3std3__45__cpo7crbeginE:
	.zero		1
	.type		_ZN34_INTERNAL_1e4ae6c0_4_k_cu_ab6bffbc4cuda3std6ranges3__45__cpo4dataE,@object
	.size		_ZN34_INTERNAL_1e4ae6c0_4_k_cu_ab6bffbc4cuda3std6ranges3__45__cpo4dataE,(_ZN34_INTERNAL_1e4ae6c0_4_k_cu_ab6bffbc4cuda3std6ranges3__45__cpo5beginE - _ZN34_INTERNAL_1e4ae6c0_4_k_cu_ab6bffbc4cuda3std6ranges3__45__cpo4dataE)
_ZN34_INTERNAL_1e4ae6c0_4_k_cu_ab6bffbc4cuda3std6ranges3__45__cpo4dataE:
	.zero		1
	.type		_ZN34_INTERNAL_1e4ae6c0_4_k_cu_ab6bffbc4cuda3std6ranges3__45__cpo5beginE,@object
	.size		_ZN34_INTERNAL_1e4ae6c0_4_k_cu_ab6bffbc4cuda3std6ranges3__45__cpo5beginE,(_ZN34_INTERNAL_1e4ae6c0_4_k_cu_ab6bffbc4cuda3std3__436_GLOBAL__N__1e4ae6c0_4_k_cu_ab6bffbc6ignoreE - _ZN34_INTERNAL_1e4ae6c0_4_k_cu_ab6bffbc4cuda3std6ranges3__45__cpo5beginE)
_ZN34_INTERNAL_1e4ae6c0_4_k_cu_ab6bffbc4cuda3std6ranges3__45__cpo5beginE:
	.zero		1
	.type		_ZN34_INTERNAL_1e4ae6c0_4_k_cu_ab6bffbc4cuda3std3__436_GLOBAL__N__1e4ae6c0_4_k_cu_ab6bffbc6ignoreE,@object
	.size		_ZN34_INTERNAL_1e4ae6c0_4_k_cu_ab6bffbc4cuda3std3__436_GLOBAL__N__1e4ae6c0_4_k_cu_ab6bffbc6ignoreE,(_ZN34_INTERNAL_1e4ae6c0_4_k_cu_ab6bffbc4cuda3std6ranges3__45__cpo4sizeE - _ZN34_INTERNAL_1e4ae6c0_4_k_cu_ab6bffbc4cuda3std3__436_GLOBAL__N__1e4ae6c0_4_k_cu_ab6bffbc6ignoreE)
_ZN34_INTERNAL_1e4ae6c0_4_k_cu_ab6bffbc4cuda3std3__436_GLOBAL__N__1e4ae6c0_4_k_cu_ab6bffbc6ignoreE:
	.zero		1
	.type		_ZN34_INTERNAL_1e4ae6c0_4_k_cu_ab6bffbc4cuda3std6ranges3__45__cpo4sizeE,@object
	.size		_ZN34_INTERNAL_1e4ae6c0_4_k_cu_ab6bffbc4cuda3std6ranges3__45__cpo4sizeE,(_ZN34_INTERNAL_1e4ae6c0_4_k_cu_ab6bffbc4cuda3std3__45__cpo5beginE - _ZN34_INTERNAL_1e4ae6c0_4_k_cu_ab6bffbc4cuda3std6ranges3__45__cpo4sizeE)
_ZN34_INTERNAL_1e4ae6c0_4_k_cu_ab6bffbc4cuda3std6ranges3__45__cpo4sizeE:
	.zero		1
	.type		_ZN34_INTERNAL_1e4ae6c0_4_k_cu_ab6bffbc4cuda3std3__45__cpo5beginE,@object
	.size		_ZN34_INTERNAL_1e4ae6c0_4_k_cu_ab6bffbc4cuda3std3__45__cpo5beginE,(_ZN34_INTERNAL_1e4ae6c0_4_k_cu_ab6bffbc4cuda3std6ranges3__45__cpo6cbeginE - _ZN34_INTERNAL_1e4ae6c0_4_k_cu_ab6bffbc4cuda3std3__45__cpo5beginE)
_ZN34_INTERNAL_1e4ae6c0_4_k_cu_ab6bffbc4cuda3std3__45__cpo5beginE:
	.zero		1
	.type		_ZN34_INTERNAL_1e4ae6c0_4_k_cu_ab6bffbc4cuda3std6ranges3__45__cpo6cbeginE,@object
	.size		_ZN34_INTERNAL_1e4ae6c0_4_k_cu_ab6bffbc4cuda3std6ranges3__45__cpo6cbeginE,(_ZN34_INTERNAL_1e4ae6c0_4_k_cu_ab6bffbc4cuda3std3__45__cpo6rbeginE - _ZN34_INTERNAL_1e4ae6c0_4_k_cu_ab6bffbc4cuda3std6ranges3__45__cpo6cbeginE)
_ZN34_INTERNAL_1e4ae6c0_4_k_cu_ab6bffbc4cuda3std6ranges3__45__cpo6cbeginE:
	.zero		1
	.type		_ZN34_INTERNAL_1e4ae6c0_4_k_cu_ab6bffbc4cuda3std3__45__cpo6rbeginE,@object
	.size		_ZN34_INTERNAL_1e4ae6c0_4_k_cu_ab6bffbc4cuda3std3__45__cpo6rbeginE,(_ZN34_INTERNAL_1e4ae6c0_4_k_cu_ab6bffbc4cuda3std6ranges3__45__cpo4nextE - _ZN34_INTERNAL_1e4ae6c0_4_k_cu_ab6bffbc4cuda3std3__45__cpo6rbeginE)
_ZN34_INTERNAL_1e4ae6c0_4_k_cu_ab6bffbc4cuda3std3__45__cpo6rbeginE:
	.zero		1
	.type		_ZN34_INTERNAL_1e4ae6c0_4_k_cu_ab6bffbc4cuda3std6ranges3__45__cpo4nextE,@object
	.size		_ZN34_INTERNAL_1e4ae6c0_4_k_cu_ab6bffbc4cuda3std6ranges3__45__cpo4nextE,(_ZN34_INTERNAL_1e4ae6c0_4_k_cu_ab6bffbc4cuda3std6ranges3__45__cpo4swapE - _ZN34_INTERNAL_1e4ae6c0_4_k_cu_ab6bffbc4cuda3std6ranges3__45__cpo4nextE)
_ZN34_INTERNAL_1e4ae6c0_4_k_cu_ab6bffbc4cuda3std6ranges3__45__cpo4nextE:
	.zero		1
	.type		_ZN34_INTERNAL_1e4ae6c0_4_k_cu_ab6bffbc4cuda3std6ranges3__45__cpo4swapE,@object
	.size		_ZN34_INTERNAL_1e4ae6c0_4_k_cu_ab6bffbc4cuda3std6ranges3__45__cpo4swapE,(_ZN34_INTERNAL_1e4ae6c0_4_k_cu_ab6bffbc4cuda3std3__420unreachable_sentinelE - _ZN34_INTERNAL_1e4ae6c0_4_k_cu_ab6bffbc4cuda3std6ranges3__45__cpo4swapE)
_ZN34_INTERNAL_1e4ae6c0_4_k_cu_ab6bffbc4cuda3std6ranges3__45__cpo4swapE:
	.zero		1
	.type		_ZN34_INTERNAL_1e4ae6c0_4_k_cu_ab6bffbc4cuda3std3__420unreachable_sentinelE,@object
	.size		_ZN34_INTERNAL_1e4ae6c0_4_k_cu_ab6bffbc4cuda3std3__420unreachable_sentinelE,(_ZN34_INTERNAL_1e4ae6c0_4_k_cu_ab6bffbc6thrust24THRUST_300001_SM_1000_NS6system6detail10sequential3seqE - _ZN34_INTERNAL_1e4ae6c0_4_k_cu_ab6bffbc4cuda3std3__420unreachable_sentinelE)
_ZN34_INTERNAL_1e4ae6c0_4_k_cu_ab6bffbc4cuda3std3__420unreachable_sentinelE:
	.zero		1
	.type		_ZN34_INTERNAL_1e4ae6c0_4_k_cu_ab6bffbc6thrust24THRUST_300001_SM_1000_NS6system6detail10sequential3seqE,@object
	.size		_ZN34_INTERNAL_1e4ae6c0_4_k_cu_ab6bffbc6thrust24THRUST_300001_SM_1000_NS6system6detail10sequential3seqE,(_ZN34_INTERNAL_1e4ae6c0_4_k_cu_ab6bffbc4cuda3std3__45__cpo4cendE - _ZN34_INTERNAL_1e4ae6c0_4_k_cu_ab6bffbc6thrust24THRUST_300001_SM_1000_NS6system6detail10sequential3seqE)
_ZN34_INTERNAL_1e4ae6c0_4_k_cu_ab6bffbc6thrust24THRUST_300001_SM_1000_NS6system6detail10sequential3seqE:
	.zero		1
	.type		_ZN34_INTERNAL_1e4ae6c0_4_k_cu_ab6bffbc4cuda3std3__45__cpo4cendE,@object
	.size		_ZN34_INTERNAL_1e4ae6c0_4_k_cu_ab6bffbc4cuda3std3__45__cpo4cendE,(_ZN34_INTERNAL_1e4ae6c0_4_k_cu_ab6bffbc4cuda3std6ranges3__45__cpo9iter_swapE - _ZN34_INTERNAL_1e4ae6c0_4_k_cu_ab6bffbc4cuda3std3__45__cpo4cendE)
_ZN34_INTERNAL_1e4ae6c0_4_k_cu_ab6bffbc4cuda3std3__45__cpo4cendE:
	.zero		1
	.type		_ZN34_INTERNAL_1e4ae6c0_4_k_cu_ab6bffbc4cuda3std6ranges3__45__cpo9iter_swapE,@object
	.size		_ZN34_INTERNAL_1e4ae6c0_4_k_cu_ab6bffbc4cuda3std6ranges3__45__cpo9iter_swapE,(_ZN34_INTERNAL_1e4ae6c0_4_k_cu_ab6bffbc4cuda3std3__45__cpo5crendE - _ZN34_INTERNAL_1e4ae6c0_4_k_cu_ab6bffbc4cuda3std6ranges3__45__cpo9iter_swapE)
_ZN34_INTERNAL_1e4ae6c0_4_k_cu_ab6bffbc4cuda3std6ranges3__45__cpo9iter_swapE:
	.zero		1
	.type		_ZN34_INTERNAL_1e4ae6c0_4_k_cu_ab6bffbc4cuda3std3__45__cpo5crendE,@object
	.size		_ZN34_INTERNAL_1e4ae6c0_4_k_cu_ab6bffbc4cuda3std3__45__cpo5crendE,(_ZN34_INTERNAL_1e4ae6c0_4_k_cu_ab6bffbc4cuda3std6ranges3__45__cpo5cdataE - _ZN34_INTERNAL_1e4ae6c0_4_k_cu_ab6bffbc4cuda3std3__45__cpo5crendE)
_ZN34_INTERNAL_1e4ae6c0_4_k_cu_ab6bffbc4cuda3std3__45__cpo5crendE:
	.zero		1
	.type		_ZN34_INTERNAL_1e4ae6c0_4_k_cu_ab6bffbc4cuda3std6ranges3__45__cpo5cdataE,@object
	.size		_ZN34_INTERNAL_1e4ae6c0_4_k_cu_ab6bffbc4cuda3std6ranges3__45__cpo5cdataE,(_ZN34_INTERNAL_1e4ae6c0_4_k_cu_ab6bffbc4cuda3std6ranges3__45__cpo3endE - _ZN34_INTERNAL_1e4ae6c0_4_k_cu_ab6bffbc4cuda3std6ranges3__45__cpo5cdataE)
_ZN34_INTERNAL_1e4ae6c0_4_k_cu_ab6bffbc4cuda3std6ranges3__45__cpo5cdataE:
	.zero		1
	.type		_ZN34_INTERNAL_1e4ae6c0_4_k_cu_ab6bffbc4cuda3std6ranges3__45__cpo3endE,@object
	.size		_ZN34_INTERNAL_1e4ae6c0_4_k_cu_ab6bffbc4cuda3std6ranges3__45__cpo3endE,(_ZN34_INTERNAL_1e4ae6c0_4_k_cu_ab6bffbc4cuda3std3__419piecewise_constructE - _ZN34_INTERNAL_1e4ae6c0_4_k_cu_ab6bffbc4cuda3std6ranges3__45__cpo3endE)
_ZN34_INTERNAL_1e4ae6c0_4_k_cu_ab6bffbc4cuda3std6ranges3__45__cpo3endE:
	.zero		1
	.type		_ZN34_INTERNAL_1e4ae6c0_4_k_cu_ab6bffbc4cuda3std3__419piecewise_constructE,@object
	.size		_ZN34_INTERNAL_1e4ae6c0_4_k_cu_ab6bffbc4cuda3std3__419piecewise_constructE,(_ZN34_INTERNAL_1e4ae6c0_4_k_cu_ab6bffbc4cuda3std6ranges3__45__cpo5ssizeE - _ZN34_INTERNAL_1e4ae6c0_4_k_cu_ab6bffbc4cuda3std3__419piecewise_constructE)
_ZN34_INTERNAL_1e4ae6c0_4_k_cu_ab6bffbc4cuda3std3__419piecewise_constructE:
	.zero		1
	.type		_ZN34_INTERNAL_1e4ae6c0_4_k_cu_ab6bffbc4cuda3std6ranges3__45__cpo5ssizeE,@object
	.size		_ZN34_INTERNAL_1e4ae6c0_4_k_cu_ab6bffbc4cuda3std6ranges3__45__cpo5ssizeE,(_ZN34_INTERNAL_1e4ae6c0_4_k_cu_ab6bffbc4cuda3std3__45__cpo3endE - _ZN34_INTERNAL_1e4ae6c0_4_k_cu_ab6bffbc4cuda3std6ranges3__45__cpo5ssizeE)
_ZN34_INTERNAL_1e4ae6c0_4_k_cu_ab6bffbc4cuda3std6ranges3__45__cpo5ssizeE:
	.zero		1
	.type		_ZN34_INTERNAL_1e4ae6c0_4_k_cu_ab6bffbc4cuda3std3__45__cpo3endE,@object
	.size		_ZN34_INTERNAL_1e4ae6c0_4_k_cu_ab6bffbc4cuda3std3__45__cpo3endE,(_ZN34_INTERNAL_1e4ae6c0_4_k_cu_ab6bffbc4cuda3std6ranges3__45__cpo4cendE - _ZN34_INTERNAL_1e4ae6c0_4_k_cu_ab6bffbc4cuda3std3__45__cpo3endE)
_ZN34_INTERNAL_1e4ae6c0_4_k_cu_ab6bffbc4cuda3std3__45__cpo3endE:
	.zero		1
	.type		_ZN34_INTERNAL_1e4ae6c0_4_k_cu_ab6bffbc4cuda3std6ranges3__45__cpo4cendE,@object
	.size		_ZN34_INTERNAL_1e4ae6c0_4_k_cu_ab6bffbc4cuda3std6ranges3__45__cpo4cendE,(_ZN34_INTERNAL_1e4ae6c0_4_k_cu_ab6bffbc4cuda3std3__45__cpo4rendE - _ZN34_INTERNAL_1e4ae6c0_4_k_cu_ab6bffbc4cuda3std6ranges3__45__cpo4cendE)
_ZN34_INTERNAL_1e4ae6c0_4_k_cu_ab6bffbc4cuda3std6ranges3__45__cpo4cendE:
	.zero		1
	.type		_ZN34_INTERNAL_1e4ae6c0_4_k_cu_ab6bffbc4cuda3std3__45__cpo4rendE,@object
	.size		_ZN34_INTERNAL_1e4ae6c0_4_k_cu_ab6bffbc4cuda3std3__45__cpo4rendE,(_ZN34_INTERNAL_1e4ae6c0_4_k_cu_ab6bffbc4cuda3std6ranges3__45__cpo4prevE - _ZN34_INTERNAL_1e4ae6c0_4_k_cu_ab6bffbc4cuda3std3__45__cpo4rendE)
_ZN34_INTERNAL_1e4ae6c0_4_k_cu_ab6bffbc4cuda3std3__45__cpo4rendE:
	.zero		1
	.type		_ZN34_INTERNAL_1e4ae6c0_4_k_cu_ab6bffbc4cuda3std6ranges3__45__cpo4prevE,@object
	.size		_ZN34_INTERNAL_1e4ae6c0_4_k_cu_ab6bffbc4cuda3std6ranges3__45__cpo4prevE,(_ZN34_INTERNAL_1e4ae6c0_4_k_cu_ab6bffbc4cuda3std6ranges3__45__cpo9iter_moveE - _ZN34_INTERNAL_1e4ae6c0_4_k_cu_ab6bffbc4cuda3std6ranges3__45__cpo4prevE)
_ZN34_INTERNAL_1e4ae6c0_4_k_cu_ab6bffbc4cuda3std6ranges3__45__cpo4prevE:
	.zero		1
	.type		_ZN34_INTERNAL_1e4ae6c0_4_k_cu_ab6bffbc4cuda3std6ranges3__45__cpo9iter_moveE,@object
	.size		_ZN34_INTERNAL_1e4ae6c0_4_k_cu_ab6bffbc4cuda3std6ranges3__45__cpo9iter_moveE,(.L_13 - _ZN34_INTERNAL_1e4ae6c0_4_k_cu_ab6bffbc4cuda3std6ranges3__45__cpo9iter_moveE)
_ZN34_INTERNAL_1e4ae6c0_4_k_cu_ab6bffbc4cuda3std6ranges3__45__cpo9iter_moveE:
	.zero		1
.L_13:


//--------------------- .nv.constant0.build_aux   --------------------------
	.section	.nv.constant0.build_aux,"a",@progbits
	.sectionflags	@""
	.align	4
.nv.constant0.build_aux:
	.zero		964


//--------------------- SYMBOLS --------------------------

	.type		.nv.reservedSmem.offset0,@object
	.size		.nv.reservedSmem.offset0,0x4
